//
// Generated by NVIDIA NVVM Compiler
//
// Compiler Build ID: CL-36424714
// Cuda compilation tools, release 13.0, V13.0.88
// Based on NVVM 20.0.0
//

.version 9.0
.target sm_100
.address_size 64

	// .globl	_Z4holaifPf

.visible .entry _Z4holaifPf(
	.param .u32 _Z4holaifPf_param_0,
	.param .f32 _Z4holaifPf_param_1,
	.param .u64 .ptr .align 1 _Z4holaifPf_param_2
)
{
	.reg .pred 	%p<2>;
	.reg .b32 	%r<6>;
	.reg .b32 	%f<4>;
	.reg .b64 	%rd<5>;

	ld.param.u32 	%r2, [_Z4holaifPf_param_0];
	ld.param.f32 	%f1, [_Z4holaifPf_param_1];
	ld.param.u64 	%rd1, [_Z4holaifPf_param_2];
	mov.u32 	%r3, %ctaid.x;
	mov.u32 	%r4, %ntid.x;
	mov.u32 	%r5, %tid.x;
	mad.lo.s32 	%r1, %r3, %r4, %r5;
	setp.ge.s32 	%p1, %r1, %r2;
	@%p1 bra 	$L__BB0_2;
	cvta.to.global.u64 	%rd2, %rd1;
	mul.wide.s32 	%rd3, %r1, 4;
	add.s64 	%rd4, %rd2, %rd3;
	ld.global.f32 	%f2, [%rd4];
	mul.f32 	%f3, %f1, %f2;
	st.global.f32 	[%rd4], %f3;
$L__BB0_2:
	ret;

}


// ===== COMPILED SASS (sm_100) =====

	.target	sm_100

	.elftype	@"ET_EXEC"


//--------------------- .note.nv.tkinfo           --------------------------
	.section	.note.nv.tkinfo,"",@"SHT_NOTE"
	.sectionflags	@"SHF_NOTE_NV_TKINFO"
	.tkinfo
        /*0018*/ 	.word	0x00000002
        /*0030*/ 	.string	""
        /*0030*/ 	.string	"ptxas"
        /*0030*/ 	.string	"Cuda compilation tools, release 13.0, V13.0.88"
        /*0030*/ 	.string	"Build cuda_13.0.r13.0/compiler.36424714_0"
        /*0030*/ 	.string	"-arch sm_100 -m 64 "



//--------------------- .note.nv.cuinfo           --------------------------
	.section	.note.nv.cuinfo,"",@"SHT_NOTE"
	.sectionflags	@"SHF_NOTE_NV_CUINFO"
        /*0018*/ 	.short	0x0002
        /*001a*/ 	.short	0x0064
        /*001c*/ 	.short	0x0082
	.zero		2


//--------------------- .nv.info                  --------------------------
	.section	.nv.info,"",@"SHT_CUDA_INFO"
	.align	4


	//----- nvinfo : EIATTR_REGCOUNT
	.align		4
        /*0000*/ 	.byte	0x04, 0x2f
        /*0002*/ 	.short	(.L_1 - .L_0)
	.align		4
.L_0:
        /*0004*/ 	.word	index@(_Z4holaifPf)
        /*0008*/ 	.word	0x00000008


	//----- nvinfo : EIATTR_FRAME_SIZE
	.align		4
.L_1:
        /*000c*/ 	.byte	0x04, 0x11
        /*000e*/ 	.short	(.L_3 - .L_2)
	.align		4
.L_2:
        /*0010*/ 	.word	index@(_Z4holaifPf)
        /*0014*/ 	.word	0x00000000


	//----- nvinfo : EIATTR_MIN_STACK_SIZE
	.align		4
.L_3:
        /*0018*/ 	.byte	0x04, 0x12
        /*001a*/ 	.short	(.L_5 - .L_4)
	.align		4
.L_4:
        /*001c*/ 	.word	index@(_Z4holaifPf)
        /*0020*/ 	.word	0x00000000
.L_5:


//--------------------- .nv.compat                --------------------------
	.section	.nv.compat,"",@"SHT_CUDA_COMPAT_INFO"
	.align	4
        /*0000*/ 	.byte	0x02, 0x09, 0x00, 0x00, 0x02, 0x02, 0x01, 0x00, 0x02, 0x05, 0x05, 0x00, 0x03, 0x07, 0x01, 0x01
        /*0010*/ 	.byte	0x02, 0x03, 0x00, 0x00, 0x02, 0x06, 0x01, 0x00, 0x04, 0x0b, 0x08, 0x00, 0x09, 0x00, 0x00, 0x00
        /*0020*/ 	.byte	0x00, 0x00, 0x00, 0x00


//--------------------- .nv.info._Z4holaifPf      --------------------------
	.section	.nv.info._Z4holaifPf,"",@"SHT_CUDA_INFO"
	.sectionflags	@""
	.align	4


	//----- nvinfo : EIATTR_CUDA_API_VERSION
	.align		4
        /*0000*/ 	.byte	0x04, 0x37
        /*0002*/ 	.short	(.L_7 - .L_6)
.L_6:
        /*0004*/ 	.word	0x00000082


	//----- nvinfo : EIATTR_KPARAM_INFO
	.align		4
.L_7:
        /*0008*/ 	.byte	0x04, 0x17
        /*000a*/ 	.short	(.L_9 - .L_8)
.L_8:
        /*000c*/ 	.word	0x00000000
        /*0010*/ 	.short	0x0002
        /*0012*/ 	.short	0x0008
        /*0014*/ 	.byte	0x00, 0xf5, 0x21, 0x00


	//----- nvinfo : EIATTR_KPARAM_INFO
	.align		4
.L_9:
        /*0018*/ 	.byte	0x04, 0x17
        /*001a*/ 	.short	(.L_11 - .L_10)
.L_10:
        /*001c*/ 	.word	0x00000000
        /*0020*/ 	.short	0x0001
        /*0022*/ 	.short	0x0004
        /*0024*/ 	.byte	0x00, 0xf0, 0x11, 0x00


	//----- nvinfo : EIATTR_KPARAM_INFO
	.align		4
.L_11:
        /*0028*/ 	.byte	0x04, 0x17
        /*002a*/ 	.short	(.L_13 - .L_12)
.L_12:
        /*002c*/ 	.word	0x00000000
        /*0030*/ 	.short	0x0000
        /*0032*/ 	.short	0x0000
        /*0034*/ 	.byte	0x00, 0xf0, 0x11, 0x00


	//----- nvinfo : EIATTR_SPARSE_MMA_MASK
	.align		4
.L_13:
        /*0038*/ 	.byte	0x03, 0x50
        /*003a*/ 	.short	0x0000


	//----- nvinfo : EIATTR_MAXREG_COUNT
	.align		4
        /*003c*/ 	.byte	0x03, 0x1b
        /*003e*/ 	.short	0x00ff


	//----- nvinfo : EIATTR_MERCURY_ISA_VERSION
	.align		4
        /*0040*/ 	.byte	0x03, 0x5f
        /*0042*/ 	.short	0x0101


	//----- nvinfo : EIATTR_VRC_CTA_INIT_COUNT
	.align		4
        /*0044*/ 	.byte	0x02, 0x4a
	.zero		1
	.zero		1


	//----- nvinfo : EIATTR_EXIT_INSTR_OFFSETS
	.align		4
        /*0048*/ 	.byte	0x04, 0x1c
        /*004a*/ 	.short	(.L_15 - .L_14)


	//   ....[0]....
.L_14:
        /*004c*/ 	.word	0x00000070


	//   ....[1]....
        /*0050*/ 	.word	0x000000f0


	//----- nvinfo : EIATTR_CBANK_PARAM_SIZE
	.align		4
.L_15:
        /*0054*/ 	.byte	0x03, 0x19
        /*0056*/ 	.short	0x0010


	//----- nvinfo : EIATTR_PARAM_CBANK
	.align		4
        /*0058*/ 	.byte	0x04, 0x0a
        /*005a*/ 	.short	(.L_17 - .L_16)
	.align		4
.L_16:
        /*005c*/ 	.word	index@(.nv.constant0._Z4holaifPf)
        /*0060*/ 	.short	0x0380
        /*0062*/ 	.short	0x0010


	//----- nvinfo : EIATTR_SW_WAR
	.align		4
.L_17:
        /*0064*/ 	.byte	0x04, 0x36
        /*0066*/ 	.short	(.L_19 - .L_18)
.L_18:
        /*0068*/ 	.word	0x00000008
.L_19:


//--------------------- .nv.callgraph             --------------------------
	.section	.nv.callgraph,"",@"SHT_CUDA_CALLGRAPH"
	.align	4
	.sectionentsize	8
	.align		4
        /*0000*/ 	.word	0x00000000
	.align		4
        /*0004*/ 	.word	0xffffffff
	.align		4
        /*0008*/ 	.word	0x00000000
	.align		4
        /*000c*/ 	.word	0xfffffffe
	.align		4
        /*0010*/ 	.word	0x00000000
	.align		4
        /*0014*/ 	.word	0xfffffffd
	.align		4
        /*0018*/ 	.word	0x00000000
	.align		4
        /*001c*/ 	.word	0xfffffffc


//--------------------- .text._Z4holaifPf         --------------------------
	.section	.text._Z4holaifPf,"ax",@progbits
	.align	128
        .global         _Z4holaifPf
        .type           _Z4holaifPf,@function
        .size           _Z4holaifPf,(.L_x_1 - _Z4holaifPf)
        .other          _Z4holaifPf,@"STO_CUDA_ENTRY STV_DEFAULT"
_Z4holaifPf:
.text._Z4holaifPf:
[----:B------:R-:W-:Y:S01]  /*0000*/  LDC R1, c[0x0][0x37c] ;  /* 0x0000df00ff017b82 */ /* 0x000fe20000000800 */
[----:B------:R-:W0:Y:S07]  /*0010*/  S2R R0, SR_TID.X ;  /* 0x0000000000007919 */ /* 0x000e2e0000002100 */
[----:B------:R-:W0:Y:S01]  /*0020*/  S2UR UR4, SR_CTAID.X ;  /* 0x00000000000479c3 */ /* 0x000e220000002500 */
[----:B------:R-:W1:Y:S07]  /*0030*/  LDCU UR5, c[0x0][0x380] ;  /* 0x00007000ff0577ac */ /* 0x000e6e0008000800 */
[----:B------:R-:W0:Y:S02]  /*0040*/  LDC R5, c[0x0][0x360] ;  /* 0x0000d800ff057b82 */ /* 0x000e240000000800 */
[----:B0-----:R-:W-:-:S05]  /*0050*/  IMAD R5, R5, UR4, R0 ;  /* 0x0000000405057c24 */ /* 0x001fca000f8e0200 */
[----:B-1----:R-:W-:-:S13]  /*0060*/  ISETP.GE.AND P0, PT, R5, UR5, PT ;  /* 0x0000000505007c0c */ /* 0x002fda000bf06270 */
[----:B------:R-:W-:Y:S05]  /*0070*/  @P0 EXIT ;  /* 0x000000000000094d */ /* 0x000fea0003800000 */
[----:B------:R-:W0:Y:S01]  /*0080*/  LDC.64 R2, c[0x0][0x388] ;  /* 0x0000e200ff027b82 */ /* 0x000e220000000a00 */
[----:B------:R-:W1:Y:S01]  /*0090*/  LDCU.64 UR4, c[0x0][0x358] ;  /* 0x00006b00ff0477ac */ /* 0x000e620008000a00 */
[----:B------:R-:W2:Y:S01]  /*00a0*/  LDCU UR6, c[0x0][0x384] ;  /* 0x00007080ff0677ac */ /* 0x000ea20008000800 */
[----:B0-----:R-:W-:-:S05]  /*00b0*/  IMAD.WIDE R2, R5, 0x4, R2 ;  /* 0x0000000405027825 */ /* 0x001fca00078e0202 */
[----:B-1----:R-:W2:Y:S02]  /*00c0*/  LDG.E R0, desc[UR4][R2.64] ;  /* 0x0000000402007981 */ /* 0x002ea4000c1e1900 */
[----:B--2---:R-:W-:-:S05]  /*00d0*/  FMUL R5, R0, UR6 ;  /* 0x0000000600057c20 */ /* 0x004fca0008400000 */
[----:B------:R-:W-:Y:S01]  /*00e0*/  STG.E desc[UR4][R2.64], R5 ;  /* 0x0000000502007986 */ /* 0x000fe2000c101904 */
[----:B------:R-:W-:Y:S05]  /*00f0*/  EXIT ;  /* 0x000000000000794d */ /* 0x000fea0003800000 */
.L_x_0:
[----:B------:R-:W-:-:S00]  /*0100*/  BRA `(.L_x_0) ;  /* 0xfffffffc00fc7947 */ /* 0x000fc0000383ffff */
[----:B------:R-:W-:-:S00]  /*0110*/  NOP ;  /* 0x0000000000007918 */ /* 0x000fc00000000000 */
        /* <DEDUP_REMOVED lines=14> */
.L_x_1:


//--------------------- .nv.shared.reserved.0     --------------------------
	.section	.nv.shared.reserved.0,"aw",@nobits
	.weak		__nv_reservedSMEM_offset_0_alias
	.size		__nv_reservedSMEM_offset_0_alias, 0, 64
	.other		__nv_reservedSMEM_offset_0_alias,@"STO_CUDA_RESERVED_SHARED STV_DEFAULT"
__nv_reservedSMEM_offset_0_alias:
	.zero		0
	.zero		64


//--------------------- .nv.constant0._Z4holaifPf --------------------------
	.section	.nv.constant0._Z4holaifPf,"a",@progbits
	.sectionflags	@""
	.align	4
.nv.constant0._Z4holaifPf:
	.zero		912


//--------------------- SYMBOLS --------------------------

	.type		.nv.reservedSmem.offset0,@object
	.size		.nv.reservedSmem.offset0,0x4
